//
// Generated by NVIDIA NVVM Compiler
//
// Compiler Build ID: CL-36424714
// Cuda compilation tools, release 13.0, V13.0.88
// Based on NVVM 20.0.0
//

.version 9.0
.target sm_100
.address_size 64

	// .globl	_Z22rotate_matrix_parallelPfi

.visible .entry _Z22rotate_matrix_parallelPfi(
	.param .u64 .ptr .align 1 _Z22rotate_matrix_parallelPfi_param_0,
	.param .u32 _Z22rotate_matrix_parallelPfi_param_1
)
{
	.reg .pred 	%p<7>;
	.reg .b32 	%r<88>;
	.reg .b32 	%f<21>;
	.reg .b64 	%rd<29>;

	ld.param.u64 	%rd2, [_Z22rotate_matrix_parallelPfi_param_0];
	ld.param.u32 	%r49, [_Z22rotate_matrix_parallelPfi_param_1];
	cvta.to.global.u64 	%rd1, %rd2;
	mov.u32 	%r50, %ctaid.x;
	mov.u32 	%r51, %ntid.x;
	mov.u32 	%r52, %tid.x;
	mad.lo.s32 	%r1, %r50, %r51, %r52;
	shr.u32 	%r53, %r49, 31;
	add.s32 	%r54, %r49, %r53;
	shr.s32 	%r55, %r54, 1;
	setp.ge.s32 	%p1, %r1, %r55;
	@%p1 bra 	$L__BB0_8;
	not.b32 	%r56, %r1;
	add.s32 	%r2, %r49, %r56;
	setp.ge.s32 	%p2, %r1, %r2;
	@%p2 bra 	$L__BB0_8;
	mul.lo.s32 	%r3, %r49, %r1;
	shl.b32 	%r4, %r1, 1;
	not.b32 	%r57, %r4;
	add.s32 	%r58, %r49, %r57;
	add.s32 	%r5, %r49, -2;
	and.b32  	%r6, %r58, 3;
	setp.eq.s32 	%p3, %r6, 0;
	mov.u32 	%r79, %r1;
	@%p3 bra 	$L__BB0_5;
	add.s32 	%r59, %r49, -1;
	mad.lo.s32 	%r78, %r1, %r59, %r49;
	add.s32 	%r77, %r1, %r3;
	sub.s32 	%r60, %r49, %r1;
	mad.lo.s32 	%r76, %r49, %r60, %r56;
	mad.lo.s32 	%r75, %r2, %r49, %r1;
	neg.s32 	%r74, %r6;
	add.s32 	%r79, %r1, %r6;
$L__BB0_4:
	.pragma "nounroll";
	mul.wide.s32 	%rd3, %r77, 4;
	add.s64 	%rd4, %rd1, %rd3;
	mul.wide.s32 	%rd5, %r76, 4;
	add.s64 	%rd6, %rd1, %rd5;
	ld.global.f32 	%f1, [%rd4];
	mul.wide.s32 	%rd7, %r75, 4;
	add.s64 	%rd8, %rd1, %rd7;
	ld.global.f32 	%f2, [%rd8];
	st.global.f32 	[%rd4], %f2;
	ld.global.f32 	%f3, [%rd6];
	st.global.f32 	[%rd8], %f3;
	add.s32 	%r62, %r78, -1;
	mul.wide.s32 	%rd9, %r62, 4;
	add.s64 	%rd10, %rd1, %rd9;
	ld.global.f32 	%f4, [%rd10];
	st.global.f32 	[%rd6], %f4;
	st.global.f32 	[%rd10], %f1;
	add.s32 	%r78, %r78, %r49;
	add.s32 	%r77, %r77, 1;
	add.s32 	%r76, %r76, -1;
	sub.s32 	%r75, %r75, %r49;
	add.s32 	%r74, %r74, 1;
	setp.ne.s32 	%p4, %r74, 0;
	@%p4 bra 	$L__BB0_4;
$L__BB0_5:
	sub.s32 	%r63, %r5, %r4;
	setp.lt.u32 	%p5, %r63, 3;
	@%p5 bra 	$L__BB0_8;
	sub.s32 	%r64, %r49, %r79;
	sub.s32 	%r87, %r64, %r1;
	mad.lo.s32 	%r65, %r49, %r79, %r49;
	sub.s32 	%r86, %r65, %r1;
	shl.b32 	%r26, %r49, 2;
	add.s32 	%r85, %r79, %r3;
	sub.s32 	%r66, %r5, %r79;
	mad.lo.s32 	%r84, %r49, %r66, %r1;
	add.s32 	%r67, %r64, -3;
	mad.lo.s32 	%r83, %r49, %r67, %r1;
	add.s32 	%r68, %r64, -4;
	mad.lo.s32 	%r82, %r49, %r68, %r1;
	add.s32 	%r69, %r64, -1;
	mad.lo.s32 	%r81, %r49, %r69, %r1;
	sub.s32 	%r70, %r49, %r1;
	mul.lo.s32 	%r71, %r49, %r70;
	sub.s32 	%r80, %r71, %r79;
	mul.wide.s32 	%rd21, %r49, 4;
$L__BB0_7:
	mul.wide.s32 	%rd11, %r85, 4;
	add.s64 	%rd12, %rd1, %rd11;
	ld.global.f32 	%f5, [%rd12];
	mul.wide.s32 	%rd13, %r81, 4;
	add.s64 	%rd14, %rd1, %rd13;
	ld.global.f32 	%f6, [%rd14];
	st.global.f32 	[%rd12], %f6;
	add.s32 	%r72, %r80, -1;
	mul.wide.s32 	%rd15, %r72, 4;
	add.s64 	%rd16, %rd1, %rd15;
	ld.global.f32 	%f7, [%rd16];
	st.global.f32 	[%rd14], %f7;
	add.s32 	%r73, %r86, -1;
	mul.wide.s32 	%rd17, %r73, 4;
	add.s64 	%rd18, %rd1, %rd17;
	ld.global.f32 	%f8, [%rd18];
	st.global.f32 	[%rd16], %f8;
	st.global.f32 	[%rd18], %f5;
	ld.global.f32 	%f9, [%rd12+4];
	mul.wide.s32 	%rd19, %r84, 4;
	add.s64 	%rd20, %rd1, %rd19;
	ld.global.f32 	%f10, [%rd20];
	st.global.f32 	[%rd12+4], %f10;
	ld.global.f32 	%f11, [%rd16+-4];
	st.global.f32 	[%rd20], %f11;
	add.s64 	%rd22, %rd18, %rd21;
	ld.global.f32 	%f12, [%rd22];
	st.global.f32 	[%rd16+-4], %f12;
	st.global.f32 	[%rd22], %f9;
	ld.global.f32 	%f13, [%rd12+8];
	mul.wide.s32 	%rd23, %r83, 4;
	add.s64 	%rd24, %rd1, %rd23;
	ld.global.f32 	%f14, [%rd24];
	st.global.f32 	[%rd12+8], %f14;
	ld.global.f32 	%f15, [%rd16+-8];
	st.global.f32 	[%rd24], %f15;
	add.s64 	%rd25, %rd22, %rd21;
	ld.global.f32 	%f16, [%rd25];
	st.global.f32 	[%rd16+-8], %f16;
	st.global.f32 	[%rd25], %f13;
	ld.global.f32 	%f17, [%rd12+12];
	mul.wide.s32 	%rd26, %r82, 4;
	add.s64 	%rd27, %rd1, %rd26;
	ld.global.f32 	%f18, [%rd27];
	st.global.f32 	[%rd12+12], %f18;
	ld.global.f32 	%f19, [%rd16+-12];
	st.global.f32 	[%rd27], %f19;
	add.s64 	%rd28, %rd25, %rd21;
	ld.global.f32 	%f20, [%rd28];
	st.global.f32 	[%rd16+-12], %f20;
	st.global.f32 	[%rd28], %f17;
	add.s32 	%r87, %r87, -4;
	add.s32 	%r86, %r86, %r26;
	add.s32 	%r85, %r85, 4;
	sub.s32 	%r84, %r84, %r26;
	sub.s32 	%r83, %r83, %r26;
	sub.s32 	%r82, %r82, %r26;
	sub.s32 	%r81, %r81, %r26;
	add.s32 	%r80, %r80, -4;
	setp.ne.s32 	%p6, %r87, 1;
	@%p6 bra 	$L__BB0_7;
$L__BB0_8:
	ret;

}


// ===== COMPILED SASS (sm_100) =====

	.target	sm_100

	.elftype	@"ET_EXEC"


//--------------------- .note.nv.tkinfo           --------------------------
	.section	.note.nv.tkinfo,"",@"SHT_NOTE"
	.sectionflags	@"SHF_NOTE_NV_TKINFO"
	.tkinfo
        /*0018*/ 	.word	0x00000002
        /*0030*/ 	.string	""
        /*0030*/ 	.string	"ptxas"
        /*0030*/ 	.string	"Cuda compilation tools, release 13.0, V13.0.88"
        /*0030*/ 	.string	"Build cuda_13.0.r13.0/compiler.36424714_0"
        /*0030*/ 	.string	"-arch sm_100 -m 64 "



//--------------------- .note.nv.cuinfo           --------------------------
	.section	.note.nv.cuinfo,"",@"SHT_NOTE"
	.sectionflags	@"SHF_NOTE_NV_CUINFO"
        /*0018*/ 	.short	0x0002
        /*001a*/ 	.short	0x0064
        /*001c*/ 	.short	0x0082
	.zero		2


//--------------------- .nv.info                  --------------------------
	.section	.nv.info,"",@"SHT_CUDA_INFO"
	.align	4


	//----- nvinfo : EIATTR_REGCOUNT
	.align		4
        /*0000*/ 	.byte	0x04, 0x2f
        /*0002*/ 	.short	(.L_1 - .L_0)
	.align		4
.L_0:
        /*0004*/ 	.word	index@(_Z22rotate_matrix_parallelPfi)
        /*0008*/ 	.word	0x00000020


	//----- nvinfo : EIATTR_FRAME_SIZE
	.align		4
.L_1:
        /*000c*/ 	.byte	0x04, 0x11
        /*000e*/ 	.short	(.L_3 - .L_2)
	.align		4
.L_2:
        /*0010*/ 	.word	index@(_Z22rotate_matrix_parallelPfi)
        /*0014*/ 	.word	0x00000000


	//----- nvinfo : EIATTR_MIN_STACK_SIZE
	.align		4
.L_3:
        /*0018*/ 	.byte	0x04, 0x12
        /*001a*/ 	.short	(.L_5 - .L_4)
	.align		4
.L_4:
        /*001c*/ 	.word	index@(_Z22rotate_matrix_parallelPfi)
        /*0020*/ 	.word	0x00000000
.L_5:


//--------------------- .nv.compat                --------------------------
	.section	.nv.compat,"",@"SHT_CUDA_COMPAT_INFO"
	.align	4
        /*0000*/ 	.byte	0x02, 0x09, 0x00, 0x00, 0x02, 0x02, 0x01, 0x00, 0x02, 0x05, 0x05, 0x00, 0x03, 0x07, 0x01, 0x01
        /*0010*/ 	.byte	0x02, 0x03, 0x00, 0x00, 0x02, 0x06, 0x01, 0x00, 0x04, 0x0b, 0x08, 0x00, 0x09, 0x00, 0x00, 0x00
        /*0020*/ 	.byte	0x00, 0x00, 0x00, 0x00


//--------------------- .nv.info._Z22rotate_matrix_parallelPfi --------------------------
	.section	.nv.info._Z22rotate_matrix_parallelPfi,"",@"SHT_CUDA_INFO"
	.sectionflags	@""
	.align	4


	//----- nvinfo : EIATTR_CUDA_API_VERSION
	.align		4
        /*0000*/ 	.byte	0x04, 0x37
        /*0002*/ 	.short	(.L_7 - .L_6)
.L_6:
        /*0004*/ 	.word	0x00000082


	//----- nvinfo : EIATTR_KPARAM_INFO
	.align		4
.L_7:
        /*0008*/ 	.byte	0x04, 0x17
        /*000a*/ 	.short	(.L_9 - .L_8)
.L_8:
        /*000c*/ 	.word	0x00000000
        /*0010*/ 	.short	0x0001
        /*0012*/ 	.short	0x0008
        /*0014*/ 	.byte	0x00, 0xf0, 0x11, 0x00


	//----- nvinfo : EIATTR_KPARAM_INFO
	.align		4
.L_9:
        /*0018*/ 	.byte	0x04, 0x17
        /*001a*/ 	.short	(.L_11 - .L_10)
.L_10:
        /*001c*/ 	.word	0x00000000
        /*0020*/ 	.short	0x0000
        /*0022*/ 	.short	0x0000
        /*0024*/ 	.byte	0x00, 0xf5, 0x21, 0x00


	//----- nvinfo : EIATTR_SPARSE_MMA_MASK
	.align		4
.L_11:
        /*0028*/ 	.byte	0x03, 0x50
        /*002a*/ 	.short	0x0000


	//----- nvinfo : EIATTR_MAXREG_COUNT
	.align		4
        /*002c*/ 	.byte	0x03, 0x1b
        /*002e*/ 	.short	0x00ff


	//----- nvinfo : EIATTR_MERCURY_ISA_VERSION
	.align		4
        /*0030*/ 	.byte	0x03, 0x5f
        /*0032*/ 	.short	0x0101


	//----- nvinfo : EIATTR_VRC_CTA_INIT_COUNT
	.align		4
        /*0034*/ 	.byte	0x02, 0x4a
	.zero		1
	.zero		1


	//----- nvinfo : EIATTR_EXIT_INSTR_OFFSETS
	.align		4
        /*0038*/ 	.byte	0x04, 0x1c
        /*003a*/ 	.short	(.L_13 - .L_12)


	//   ....[0]....
.L_12:
        /*003c*/ 	.word	0x00000090


	//   ....[1]....
        /*0040*/ 	.word	0x000000d0


	//   ....[2]....
        /*0044*/ 	.word	0x00000370


	//   ....[3]....
        /*0048*/ 	.word	0x000007f0


	//----- nvinfo : EIATTR_CRS_STACK_SIZE
	.align		4
.L_13:
        /*004c*/ 	.byte	0x04, 0x1e
        /*004e*/ 	.short	(.L_15 - .L_14)
.L_14:
        /*0050*/ 	.word	0x00000000


	//----- nvinfo : EIATTR_CBANK_PARAM_SIZE
	.align		4
.L_15:
        /*0054*/ 	.byte	0x03, 0x19
        /*0056*/ 	.short	0x000c


	//----- nvinfo : EIATTR_PARAM_CBANK
	.align		4
        /*0058*/ 	.byte	0x04, 0x0a
        /*005a*/ 	.short	(.L_17 - .L_16)
	.align		4
.L_16:
        /*005c*/ 	.word	index@(.nv.constant0._Z22rotate_matrix_parallelPfi)
        /*0060*/ 	.short	0x0380
        /*0062*/ 	.short	0x000c


	//----- nvinfo : EIATTR_SW_WAR
	.align		4
.L_17:
        /*0064*/ 	.byte	0x04, 0x36
        /*0066*/ 	.short	(.L_19 - .L_18)
.L_18:
        /*0068*/ 	.word	0x00000008
.L_19:


//--------------------- .nv.callgraph             --------------------------
	.section	.nv.callgraph,"",@"SHT_CUDA_CALLGRAPH"
	.align	4
	.sectionentsize	8
	.align		4
        /*0000*/ 	.word	0x00000000
	.align		4
        /*0004*/ 	.word	0xffffffff
	.align		4
        /*0008*/ 	.word	0x00000000
	.align		4
        /*000c*/ 	.word	0xfffffffe
	.align		4
        /*0010*/ 	.word	0x00000000
	.align		4
        /*0014*/ 	.word	0xfffffffd
	.align		4
        /*0018*/ 	.word	0x00000000
	.align		4
        /*001c*/ 	.word	0xfffffffc


//--------------------- .text._Z22rotate_matrix_parallelPfi --------------------------
	.section	.text._Z22rotate_matrix_parallelPfi,"ax",@progbits
	.align	128
        .global         _Z22rotate_matrix_parallelPfi
        .type           _Z22rotate_matrix_parallelPfi,@function
        .size           _Z22rotate_matrix_parallelPfi,(.L_x_5 - _Z22rotate_matrix_parallelPfi)
        .other          _Z22rotate_matrix_parallelPfi,@"STO_CUDA_ENTRY STV_DEFAULT"
_Z22rotate_matrix_parallelPfi:
.text._Z22rotate_matrix_parallelPfi:
[----:B------:R-:W-:Y:S01]  /*0000*/  LDC R1, c[0x0][0x37c] ;  /* 0x0000df00ff017b82 */ /* 0x000fe20000000800 */
[----:B------:R-:W0:Y:S07]  /*0010*/  S2R R3, SR_TID.X ;  /* 0x0000000000037919 */ /* 0x000e2e0000002100 */
[----:B------:R-:W1:Y:S08]  /*0020*/  LDC R15, c[0x0][0x388] ;  /* 0x0000e200ff0f7b82 */ /* 0x000e700000000800 */
[----:B------:R-:W0:Y:S08]  /*0030*/  S2UR UR4, SR_CTAID.X ;  /* 0x00000000000479c3 */ /* 0x000e300000002500 */
[----:B------:R-:W0:Y:S01]  /*0040*/  LDC R2, c[0x0][0x360] ;  /* 0x0000d800ff027b82 */ /* 0x000e220000000800 */
[----:B-1----:R-:W-:Y:S01]  /*0050*/  LEA.HI R0, R15, R15, RZ, 0x1 ;  /* 0x0000000f0f007211 */ /* 0x002fe200078f08ff */
[----:B0-----:R-:W-:-:S03]  /*0060*/  IMAD R2, R2, UR4, R3 ;  /* 0x0000000402027c24 */ /* 0x001fc6000f8e0203 */
[----:B------:R-:W-:-:S04]  /*0070*/  SHF.R.S32.HI R3, RZ, 0x1, R0 ;  /* 0x00000001ff037819 */ /* 0x000fc80000011400 */
[----:B------:R-:W-:-:S13]  /*0080*/  ISETP.GE.AND P0, PT, R2, R3, PT ;  /* 0x000000030200720c */ /* 0x000fda0003f06270 */
[----:B------:R-:W-:Y:S05]  /*0090*/  @P0 EXIT ;  /* 0x000000000000094d */ /* 0x000fea0003800000 */
[----:B------:R-:W-:-:S04]  /*00a0*/  LOP3.LUT R6, RZ, R2, RZ, 0x33, !PT ;  /* 0x00000002ff067212 */ /* 0x000fc800078e33ff */
[----:B------:R-:W-:-:S04]  /*00b0*/  IADD3 R3, PT, PT, R6, R15, RZ ;  /* 0x0000000f06037210 */ /* 0x000fc80007ffe0ff */
[----:B------:R-:W-:-:S13]  /*00c0*/  ISETP.GE.AND P0, PT, R2, R3, PT ;  /* 0x000000030200720c */ /* 0x000fda0003f06270 */
[----:B------:R-:W-:Y:S05]  /*00d0*/  @P0 EXIT ;  /* 0x000000000000094d */ /* 0x000fea0003800000 */
[----:B------:R-:W-:Y:S01]  /*00e0*/  SHF.L.U32 R5, R2, 0x1, RZ ;  /* 0x0000000102057819 */ /* 0x000fe200000006ff */
[----:B------:R-:W-:Y:S01]  /*00f0*/  VIADD R0, R15, 0xfffffffe ;  /* 0xfffffffe0f007836 */ /* 0x000fe20000000000 */
[----:B------:R-:W0:Y:S01]  /*0100*/  LDCU.64 UR4, c[0x0][0x358] ;  /* 0x00006b00ff0477ac */ /* 0x000e220008000a00 */
[----:B------:R-:W-:Y:S01]  /*0110*/  BSSY.RECONVERGENT B0, `(.L_x_0) ;  /* 0x0000025000007945 */ /* 0x000fe20003800200 */
[----:B------:R-:W-:Y:S01]  /*0120*/  LOP3.LUT R4, RZ, R5, RZ, 0x33, !PT ;  /* 0x00000005ff047212 */ /* 0x000fe200078e33ff */
[----:B------:R-:W-:Y:S01]  /*0130*/  IMAD.MOV.U32 R16, RZ, RZ, R2 ;  /* 0x000000ffff107224 */ /* 0x000fe200078e0002 */
[----:B------:R-:W-:Y:S02]  /*0140*/  IADD3 R5, PT, PT, -R5, R0, RZ ;  /* 0x0000000005057210 */ /* 0x000fe40007ffe1ff */
[----:B------:R-:W-:Y:S02]  /*0150*/  IADD3 R4, PT, PT, R4, R15, RZ ;  /* 0x0000000f04047210 */ /* 0x000fe40007ffe0ff */
[----:B------:R-:W-:-:S02]  /*0160*/  ISETP.GE.U32.AND P0, PT, R5, 0x3, PT ;  /* 0x000000030500780c */ /* 0x000fc40003f06070 */
[----:B------:R-:W-:-:S13]  /*0170*/  LOP3.LUT P1, R7, R4, 0x3, RZ, 0xc0, !PT ;  /* 0x0000000304077812 */ /* 0x000fda000782c0ff */
[----:B0-----:R-:W-:Y:S05]  /*0180*/  @!P1 BRA `(.L_x_1) ;  /* 0x0000000000749947 */ /* 0x001fea0003800000 */
[----:B------:R-:W0:Y:S01]  /*0190*/  LDC.64 R4, c[0x0][0x380] ;  /* 0x0000e000ff047b82 */ /* 0x000e220000000a00 */
[CC--:B------:R-:W-:Y:S01]  /*01a0*/  IADD3 R9, PT, PT, -R2.reuse, R15.reuse, RZ ;  /* 0x0000000f02097210 */ /* 0x0c0fe20007ffe1ff */
[-C--:B------:R-:W-:Y:S01]  /*01b0*/  IMAD R18, R3, R15.reuse, R2 ;  /* 0x0000000f03127224 */ /* 0x080fe200078e0202 */
[----:B------:R-:W-:Y:S01]  /*01c0*/  IADD3 R8, PT, PT, R15, -0x1, RZ ;  /* 0xffffffff0f087810 */ /* 0x000fe20007ffe0ff */
[C---:B------:R-:W-:Y:S01]  /*01d0*/  IMAD.IADD R16, R2.reuse, 0x1, R7 ;  /* 0x0000000102107824 */ /* 0x040fe200078e0207 */
[----:B------:R-:W-:Y:S01]  /*01e0*/  IADD3 R19, PT, PT, -R7, RZ, RZ ;  /* 0x000000ff07137210 */ /* 0x000fe20007ffe1ff */
[-C--:B------:R-:W-:Y:S02]  /*01f0*/  IMAD R17, R9, R15.reuse, R6 ;  /* 0x0000000f09117224 */ /* 0x080fe400078e0206 */
[C---:B------:R-:W-:Y:S02]  /*0200*/  IMAD R3, R2.reuse, R15, R2 ;  /* 0x0000000f02037224 */ /* 0x040fe400078e0202 */
[----:B------:R-:W-:-:S07]  /*0210*/  IMAD R14, R2, R8, R15 ;  /* 0x00000008020e7224 */ /* 0x000fce00078e020f */
.L_x_2:
[----:B01----:R-:W-:-:S05]  /*0220*/  IMAD.WIDE R6, R18, 0x4, R4 ;  /* 0x0000000412067825 */ /* 0x003fca00078e0204 */
[----:B------:R-:W2:Y:S01]  /*0230*/  LDG.E R23, desc[UR4][R6.64] ;  /* 0x0000000406177981 */ /* 0x000ea2000c1e1900 */
[----:B------:R-:W-:-:S04]  /*0240*/  IMAD.WIDE R10, R3, 0x4, R4 ;  /* 0x00000004030a7825 */ /* 0x000fc800078e0204 */
[----:B------:R-:W-:Y:S01]  /*0250*/  IMAD.WIDE R8, R17, 0x4, R4 ;  /* 0x0000000411087825 */ /* 0x000fe200078e0204 */
[----:B------:R-:W3:Y:S01]  /*0260*/  LDG.E R21, desc[UR4][R10.64] ;  /* 0x000000040a157981 */ /* 0x000ee2000c1e1900 */
[----:B------:R-:W-:-:S03]  /*0270*/  IADD3 R13, PT, PT, R14, -0x1, RZ ;  /* 0xffffffff0e0d7810 */ /* 0x000fc60007ffe0ff */
[----:B--2---:R1:W-:Y:S04]  /*0280*/  STG.E desc[UR4][R10.64], R23 ;  /* 0x000000170a007986 */ /* 0x0043e8000c101904 */
[----:B------:R-:W2:Y:S01]  /*0290*/  LDG.E R25, desc[UR4][R8.64] ;  /* 0x0000000408197981 */ /* 0x000ea2000c1e1900 */
[----:B------:R-:W-:-:S03]  /*02a0*/  IMAD.WIDE R12, R13, 0x4, R4 ;  /* 0x000000040d0c7825 */ /* 0x000fc600078e0204 */
[----:B--2---:R1:W-:Y:S04]  /*02b0*/  STG.E desc[UR4][R6.64], R25 ;  /* 0x0000001906007986 */ /* 0x0043e8000c101904 */
[----:B------:R-:W2:Y:S01]  /*02c0*/  LDG.E R27, desc[UR4][R12.64] ;  /* 0x000000040c1b7981 */ /* 0x000ea2000c1e1900 */
[----:B------:R-:W-:Y:S01]  /*02d0*/  VIADD R19, R19, 0x1 ;  /* 0x0000000113137836 */ /* 0x000fe20000000000 */
[----:B------:R-:W-:Y:S01]  /*02e0*/  IADD3 R3, PT, PT, R3, 0x1, RZ ;  /* 0x0000000103037810 */ /* 0x000fe20007ffe0ff */
[----:B------:R-:W-:Y:S01]  /*02f0*/  IMAD.IADD R14, R14, 0x1, R15 ;  /* 0x000000010e0e7824 */ /* 0x000fe200078e020f */
[----:B------:R-:W-:Y:S02]  /*0300*/  IADD3 R18, PT, PT, R18, -R15, RZ ;  /* 0x8000000f12127210 */ /* 0x000fe40007ffe0ff */
[----:B------:R-:W-:-:S02]  /*0310*/  ISETP.NE.AND P1, PT, R19, RZ, PT ;  /* 0x000000ff1300720c */ /* 0x000fc40003f25270 */
[----:B------:R-:W-:Y:S01]  /*0320*/  IADD3 R17, PT, PT, R17, -0x1, RZ ;  /* 0xffffffff11117810 */ /* 0x000fe20007ffe0ff */
[----:B--2---:R1:W-:Y:S04]  /*0330*/  STG.E desc[UR4][R8.64], R27 ;  /* 0x0000001b08007986 */ /* 0x0043e8000c101904 */
[----:B---3--:R1:W-:Y:S06]  /*0340*/  STG.E desc[UR4][R12.64], R21 ;  /* 0x000000150c007986 */ /* 0x0083ec000c101904 */
[----:B------:R-:W-:Y:S05]  /*0350*/  @P1 BRA `(.L_x_2) ;  /* 0xfffffffc00b01947 */ /* 0x000fea000383ffff */
.L_x_1:
[----:B------:R-:W-:Y:S05]  /*0360*/  BSYNC.RECONVERGENT B0 ;  /* 0x0000000000007941 */ /* 0x000fea0003800200 */
.L_x_0:
[----:B------:R-:W-:Y:S05]  /*0370*/  @!P0 EXIT ;  /* 0x000000000000894d */ /* 0x000fea0003800000 */
[CC--:B------:R-:W-:Y:S01]  /*0380*/  IADD3 R3, PT, PT, -R16.reuse, R15.reuse, RZ ;  /* 0x0000000f10037210 */ /* 0x0c0fe20007ffe1ff */
[-C--:B------:R-:W-:Y:S01]  /*0390*/  IMAD R5, R16, R15.reuse, R15 ;  /* 0x0000000f10057224 */ /* 0x080fe200078e020f */
[----:B------:R-:W-:Y:S01]  /*03a0*/  IADD3 R0, PT, PT, R0, -R16, RZ ;  /* 0x8000001000007210 */ /* 0x000fe20007ffe0ff */
[CC--:B------:R-:W-:Y:S01]  /*03b0*/  IMAD R19, R2.reuse, R15.reuse, R16 ;  /* 0x0000000f02137224 */ /* 0x0c0fe200078e0210 */
[-C--:B------:R-:W-:Y:S01]  /*03c0*/  IADD3 R14, PT, PT, -R2, R15.reuse, RZ ;  /* 0x0000000f020e7210 */ /* 0x080fe20007ffe1ff */
[C---:B-1----:R-:W-:Y:S01]  /*03d0*/  VIADD R21, R3.reuse, 0xfffffffd ;  /* 0xfffffffd03157836 */ /* 0x042fe20000000000 */
[C---:B------:R-:W-:Y:S01]  /*03e0*/  IADD3 R25, PT, PT, R3.reuse, -0x4, RZ ;  /* 0xfffffffc03197810 */ /* 0x040fe20007ffe0ff */
[-C--:B------:R-:W-:Y:S01]  /*03f0*/  IMAD R23, R0, R15.reuse, R2 ;  /* 0x0000000f00177224 */ /* 0x080fe200078e0202 */
[----:B------:R-:W-:Y:S01]  /*0400*/  IADD3 R27, PT, PT, R3, -0x1, RZ ;  /* 0xffffffff031b7810 */ /* 0x000fe20007ffe0ff */
[----:B------:R-:W-:Y:S01]  /*0410*/  IMAD R14, R14, R15, -R16 ;  /* 0x0000000f0e0e7224 */ /* 0x000fe200078e0a10 */
[----:B------:R-:W-:Y:S01]  /*0420*/  IADD3 R18, PT, PT, -R2, R3, RZ ;  /* 0x0000000302127210 */ /* 0x000fe20007ffe1ff */
[----:B------:R-:W-:-:S02]  /*0430*/  IMAD.IADD R0, R5, 0x1, -R2 ;  /* 0x0000000105007824 */ /* 0x000fc400078e0a02 */
[-CC-:B------:R-:W-:Y:S02]  /*0440*/  IMAD R21, R21, R15.reuse, R2.reuse ;  /* 0x0000000f15157224 */ /* 0x180fe400078e0202 */
[-CC-:B------:R-:W-:Y:S02]  /*0450*/  IMAD R25, R25, R15.reuse, R2.reuse ;  /* 0x0000000f19197224 */ /* 0x180fe400078e0202 */
[----:B------:R-:W-:-:S07]  /*0460*/  IMAD R27, R27, R15, R2 ;  /* 0x0000000f1b1b7224 */ /* 0x000fce00078e0202 */
.L_x_3:
[----:B0-----:R-:W0:Y:S02]  /*0470*/  LDC.64 R2, c[0x0][0x380] ;  /* 0x0000e000ff027b82 */ /* 0x001e240000000a00 */
[----:B0-----:R-:W-:-:S05]  /*0480*/  IMAD.WIDE R12, R27, 0x4, R2 ;  /* 0x000000041b0c7825 */ /* 0x001fca00078e0202 */
[----:B------:R-:W2:Y:S01]  /*0490*/  LDG.E R11, desc[UR4][R12.64] ;  /* 0x000000040c0b7981 */ /* 0x000ea2000c1e1900 */
[----:B------:R-:W-:Y:S01]  /*04a0*/  IADD3 R7, PT, PT, R14, -0x1, RZ ;  /* 0xffffffff0e077810 */ /* 0x000fe20007ffe0ff */
        /* <DEDUP_REMOVED lines=9> */
[----:B------:R-:W-:-:S03]  /*0540*/  IMAD.WIDE R8, R23, 0x4, R2 ;  /* 0x0000000417087825 */ /* 0x000fc600078e0202 */
[----:B--2---:R2:W-:Y:S04]  /*0550*/  STG.E desc[UR4][R6.64], R22 ;  /* 0x0000001606007986 */ /* 0x0045e8000c101904 */
[----:B---3--:R3:W-:Y:S04]  /*0560*/  STG.E desc[UR4][R16.64], R29 ;  /* 0x0000001d10007986 */ /* 0x0087e8000c101904 */
[----:B------:R-:W4:Y:S04]  /*0570*/  LDG.E R26, desc[UR4][R8.64] ;  /* 0x00000004081a7981 */ /* 0x000f28000c1e1900 */
[----:B------:R-:W5:Y:S04]  /*0580*/  LDG.E R24, desc[UR4][R4.64+0x4] ;  /* 0x0000040404187981 */ /* 0x000f68000c1e1900 */
[----:B----4-:R4:W-:Y:S04]  /*0590*/  STG.E desc[UR4][R4.64+0x4], R26 ;  /* 0x0000041a04007986 */ /* 0x0109e8000c101904 */
[----:B------:R-:W2:Y:S01]  /*05a0*/  LDG.E R28, desc[UR4][R6.64+-0x4] ;  /* 0xfffffc04061c7981 */ /* 0x000ea2000c1e1900 */
[----:B0-----:R-:W-:-:S03]  /*05b0*/  IMAD.WIDE R10, R15, 0x4, R16 ;  /* 0x000000040f0a7825 */ /* 0x001fc600078e0210 */
[----:B--2---:R0:W-:Y:S04]  /*05c0*/  STG.E desc[UR4][R8.64], R28 ;  /* 0x0000001c08007986 */ /* 0x0041e8000c101904 */
[----:B-1----:R-:W2:Y:S01]  /*05d0*/  LDG.E R20, desc[UR4][R10.64] ;  /* 0x000000040a147981 */ /* 0x002ea2000c1e1900 */
[----:B------:R-:W-:-:S03]  /*05e0*/  IMAD.WIDE R12, R21, 0x4, R2 ;  /* 0x00000004150c7825 */ /* 0x000fc600078e0202 */
[----:B--2---:R-:W-:Y:S04]  /*05f0*/  STG.E desc[UR4][R6.64+-0x4], R20 ;  /* 0xfffffc1406007986 */ /* 0x004fe8000c101904 */
[----:B-----5:R1:W-:Y:S04]  /*0600*/  STG.E desc[UR4][R10.64], R24 ;  /* 0x000000180a007986 */ /* 0x0203e8000c101904 */
[----:B------:R-:W2:Y:S04]  /*0610*/  LDG.E R22, desc[UR4][R12.64] ;  /* 0x000000040c167981 */ /* 0x000ea8000c1e1900 */
[----:B---3--:R-:W3:Y:S04]  /*0620*/  LDG.E R29, desc[UR4][R4.64+0x8] ;  /* 0x00000804041d7981 */ /* 0x008ee8000c1e1900 */
[----:B--2---:R-:W-:Y:S04]  /*0630*/  STG.E desc[UR4][R4.64+0x8], R22 ;  /* 0x0000081604007986 */ /* 0x004fe8000c101904 */
[----:B----4-:R-:W2:Y:S01]  /*0640*/  LDG.E R26, desc[UR4][R6.64+-0x8] ;  /* 0xfffff804061a7981 */ /* 0x010ea2000c1e1900 */
[----:B------:R-:W-:-:S03]  /*0650*/  IMAD.WIDE R16, R15, 0x4, R10 ;  /* 0x000000040f107825 */ /* 0x000fc600078e020a */
[----:B--2---:R2:W-:Y:S04]  /*0660*/  STG.E desc[UR4][R12.64], R26 ;  /* 0x0000001a0c007986 */ /* 0x0045e8000c101904 */
[----:B0-----:R-:W4:Y:S01]  /*0670*/  LDG.E R28, desc[UR4][R16.64] ;  /* 0x00000004101c7981 */ /* 0x001f22000c1e1900 */
[----:B------:R-:W-:-:S03]  /*0680*/  IMAD.WIDE R2, R25, 0x4, R2 ;  /* 0x0000000419027825 */ /* 0x000fc600078e0202 */
[----:B----4-:R0:W-:Y:S04]  /*0690*/  STG.E desc[UR4][R6.64+-0x8], R28 ;  /* 0xfffff81c06007986 */ /* 0x0101e8000c101904 */
[----:B---3--:R0:W-:Y:S04]  /*06a0*/  STG.E desc[UR4][R16.64], R29 ;  /* 0x0000001d10007986 */ /* 0x0081e8000c101904 */
[----:B-1----:R-:W3:Y:S04]  /*06b0*/  LDG.E R10, desc[UR4][R2.64] ;  /* 0x00000004020a7981 */ /* 0x002ee8000c1e1900 */
[----:B------:R-:W4:Y:S04]  /*06c0*/  LDG.E R11, desc[UR4][R4.64+0xc] ;  /* 0x00000c04040b7981 */ /* 0x000f28000c1e1900 */
[----:B---3--:R0:W-:Y:S04]  /*06d0*/  STG.E desc[UR4][R4.64+0xc], R10 ;  /* 0x00000c0a04007986 */ /* 0x0081e8000c101904 */
[----:B------:R-:W3:Y:S01]  /*06e0*/  LDG.E R20, desc[UR4][R6.64+-0xc] ;  /* 0xfffff40406147981 */ /* 0x000ee2000c1e1900 */
[----:B------:R-:W-:-:S03]  /*06f0*/  IMAD.WIDE R8, R15, 0x4, R16 ;  /* 0x000000040f087825 */ /* 0x000fc600078e0210 */
[----:B---3--:R0:W-:Y:S04]  /*0700*/  STG.E desc[UR4][R2.64], R20 ;  /* 0x0000001402007986 */ /* 0x0081e8000c101904 */
[----:B--2---:R-:W2:Y:S01]  /*0710*/  LDG.E R13, desc[UR4][R8.64] ;  /* 0x00000004080d7981 */ /* 0x004ea2000c1e1900 */
[----:B------:R-:W-:Y:S01]  /*0720*/  IADD3 R18, PT, PT, R18, -0x4, RZ ;  /* 0xfffffffc12127810 */ /* 0x000fe20007ffe0ff */
[----:B------:R-:W-:Y:S01]  /*0730*/  IMAD.MOV R12, RZ, RZ, -R15 ;  /* 0x000000ffff0c7224 */ /* 0x000fe200078e0a0f */
[----:B------:R-:W-:Y:S02]  /*0740*/  LEA R0, R15, R0, 0x2 ;  /* 0x000000000f007211 */ /* 0x000fe400078e10ff */
[----:B------:R-:W-:Y:S01]  /*0750*/  ISETP.NE.AND P0, PT, R18, 0x1, PT ;  /* 0x000000011200780c */ /* 0x000fe20003f05270 */
[C---:B------:R-:W-:Y:S01]  /*0760*/  IMAD R27, R12.reuse, 0x4, R27 ;  /* 0x000000040c1b7824 */ /* 0x040fe200078e021b */
[----:B------:R-:W-:-:S02]  /*0770*/  LEA R23, R12, R23, 0x2 ;  /* 0x000000170c177211 */ /* 0x000fc400078e10ff */
[C---:B------:R-:W-:Y:S02]  /*0780*/  LEA R21, R12.reuse, R21, 0x2 ;  /* 0x000000150c157211 */ /* 0x040fe400078e10ff */
[----:B------:R-:W-:Y:S02]  /*0790*/  LEA R25, R12, R25, 0x2 ;  /* 0x000000190c197211 */ /* 0x000fe400078e10ff */
[----:B------:R-:W-:Y:S02]  /*07a0*/  IADD3 R14, PT, PT, R14, -0x4, RZ ;  /* 0xfffffffc0e0e7810 */ /* 0x000fe40007ffe0ff */
[----:B------:R-:W-:Y:S01]  /*07b0*/  IADD3 R19, PT, PT, R19, 0x4, RZ ;  /* 0x0000000413137810 */ /* 0x000fe20007ffe0ff */
[----:B--2---:R0:W-:Y:S04]  /*07c0*/  STG.E desc[UR4][R6.64+-0xc], R13 ;  /* 0xfffff40d06007986 */ /* 0x0041e8000c101904 */
[----:B----4-:R0:W-:Y:S01]  /*07d0*/  STG.E desc[UR4][R8.64], R11 ;  /* 0x0000000b08007986 */ /* 0x0101e2000c101904 */
[----:B------:R-:W-:Y:S05]  /*07e0*/  @P0 BRA `(.L_x_3) ;  /* 0xfffffffc00200947 */ /* 0x000fea000383ffff */
[----:B------:R-:W-:Y:S05]  /*07f0*/  EXIT ;  /* 0x000000000000794d */ /* 0x000fea0003800000 */
.L_x_4:
[----:B------:R-:W-:-:S00]  /*0800*/  BRA `(.L_x_4) ;  /* 0xfffffffc00fc7947 */ /* 0x000fc0000383ffff */
[----:B------:R-:W-:-:S00]  /*0810*/  NOP ;  /* 0x0000000000007918 */ /* 0x000fc00000000000 */
        /* <DEDUP_REMOVED lines=14> */
.L_x_5:


//--------------------- .nv.shared.reserved.0     --------------------------
	.section	.nv.shared.reserved.0,"aw",@nobits
	.weak		__nv_reservedSMEM_offset_0_alias
	.size		__nv_reservedSMEM_offset_0_alias, 0, 64
	.other		__nv_reservedSMEM_offset_0_alias,@"STO_CUDA_RESERVED_SHARED STV_DEFAULT"
__nv_reservedSMEM_offset_0_alias:
	.zero		0
	.zero		64


//--------------------- .nv.constant0._Z22rotate_matrix_parallelPfi --------------------------
	.section	.nv.constant0._Z22rotate_matrix_parallelPfi,"a",@progbits
	.sectionflags	@""
	.align	4
.nv.constant0._Z22rotate_matrix_parallelPfi:
	.zero		908


//--------------------- SYMBOLS --------------------------

	.type		.nv.reservedSmem.offset0,@object
	.size		.nv.reservedSmem.offset0,0x4
